//
// Generated by NVIDIA NVVM Compiler
//
// Compiler Build ID: CL-36424714
// Cuda compilation tools, release 13.0, V13.0.88
// Based on NVVM 20.0.0
//

.version 9.0
.target sm_100
.address_size 64

	// .globl	_Z15increment_naivePi

.visible .entry _Z15increment_naivePi(
	.param .u64 .ptr .align 1 _Z15increment_naivePi_param_0
)
{
	.reg .b32 	%r<13>;
	.reg .b64 	%rd<5>;

	ld.param.u64 	%rd1, [_Z15increment_naivePi_param_0];
	cvta.to.global.u64 	%rd2, %rd1;
	mov.u32 	%r1, %ctaid.x;
	mov.u32 	%r2, %ntid.x;
	mov.u32 	%r3, %tid.x;
	mad.lo.s32 	%r4, %r1, %r2, %r3;
	mul.hi.s32 	%r5, %r4, 1717986919;
	shr.u32 	%r6, %r5, 31;
	shr.s32 	%r7, %r5, 2;
	add.s32 	%r8, %r7, %r6;
	mul.lo.s32 	%r9, %r8, 10;
	sub.s32 	%r10, %r4, %r9;
	mul.wide.s32 	%rd3, %r10, 4;
	add.s64 	%rd4, %rd2, %rd3;
	ld.global.u32 	%r11, [%rd4];
	add.s32 	%r12, %r11, 1;
	st.global.u32 	[%rd4], %r12;
	ret;

}
	// .globl	_Z14increment_syncPi
.visible .entry _Z14increment_syncPi(
	.param .u64 .ptr .align 1 _Z14increment_syncPi_param_0
)
{
	.reg .b32 	%r<13>;
	.reg .b64 	%rd<5>;

	ld.param.u64 	%rd1, [_Z14increment_syncPi_param_0];
	cvta.to.global.u64 	%rd2, %rd1;
	mov.u32 	%r1, %ctaid.x;
	mov.u32 	%r2, %ntid.x;
	mov.u32 	%r3, %tid.x;
	mad.lo.s32 	%r4, %r1, %r2, %r3;
	mul.hi.s32 	%r5, %r4, 1717986919;
	shr.u32 	%r6, %r5, 31;
	shr.s32 	%r7, %r5, 2;
	add.s32 	%r8, %r7, %r6;
	mul.lo.s32 	%r9, %r8, 10;
	sub.s32 	%r10, %r4, %r9;
	mul.wide.s32 	%rd3, %r10, 4;
	add.s64 	%rd4, %rd2, %rd3;
	ld.global.u32 	%r11, [%rd4];
	bar.sync 	0;
	add.s32 	%r12, %r11, 1;
	st.global.u32 	[%rd4], %r12;
	bar.sync 	0;
	ret;

}
	// .globl	_Z16increment_atomicPi
.visible .entry _Z16increment_atomicPi(
	.param .u64 .ptr .align 1 _Z16increment_atomicPi_param_0
)
{
	.reg .b32 	%r<12>;
	.reg .b64 	%rd<5>;

	ld.param.u64 	%rd1, [_Z16increment_atomicPi_param_0];
	cvta.to.global.u64 	%rd2, %rd1;
	mov.u32 	%r1, %ctaid.x;
	mov.u32 	%r2, %ntid.x;
	mov.u32 	%r3, %tid.x;
	mad.lo.s32 	%r4, %r1, %r2, %r3;
	mul.hi.s32 	%r5, %r4, 1717986919;
	shr.u32 	%r6, %r5, 31;
	shr.s32 	%r7, %r5, 2;
	add.s32 	%r8, %r7, %r6;
	mul.lo.s32 	%r9, %r8, 10;
	sub.s32 	%r10, %r4, %r9;
	mul.wide.s32 	%rd3, %r10, 4;
	add.s64 	%rd4, %rd2, %rd3;
	atom.global.add.u32 	%r11, [%rd4], 1;
	ret;

}


// ===== COMPILED SASS (sm_100) =====

	.target	sm_100

	.elftype	@"ET_EXEC"


//--------------------- .note.nv.tkinfo           --------------------------
	.section	.note.nv.tkinfo,"",@"SHT_NOTE"
	.sectionflags	@"SHF_NOTE_NV_TKINFO"
	.tkinfo
        /*0018*/ 	.word	0x00000002
        /*0030*/ 	.string	""
        /*0030*/ 	.string	"ptxas"
        /*0030*/ 	.string	"Cuda compilation tools, release 13.0, V13.0.88"
        /*0030*/ 	.string	"Build cuda_13.0.r13.0/compiler.36424714_0"
        /*0030*/ 	.string	"-arch sm_100 -m 64 "



//--------------------- .note.nv.cuinfo           --------------------------
	.section	.note.nv.cuinfo,"",@"SHT_NOTE"
	.sectionflags	@"SHF_NOTE_NV_CUINFO"
        /*0018*/ 	.short	0x0002
        /*001a*/ 	.short	0x0064
        /*001c*/ 	.short	0x0082
	.zero		2


//--------------------- .nv.info                  --------------------------
	.section	.nv.info,"",@"SHT_CUDA_INFO"
	.align	4


	//----- nvinfo : EIATTR_REGCOUNT
	.align		4
        /*0000*/ 	.byte	0x04, 0x2f
        /*0002*/ 	.short	(.L_1 - .L_0)
	.align		4
.L_0:
        /*0004*/ 	.word	index@(_Z15increment_naivePi)
        /*0008*/ 	.word	0x00000008


	//----- nvinfo : EIATTR_FRAME_SIZE
	.align		4
.L_1:
        /*000c*/ 	.byte	0x04, 0x11
        /*000e*/ 	.short	(.L_3 - .L_2)
	.align		4
.L_2:
        /*0010*/ 	.word	index@(_Z15increment_naivePi)
        /*0014*/ 	.word	0x00000000


	//----- nvinfo : EIATTR_REGCOUNT
	.align		4
.L_3:
        /*0018*/ 	.byte	0x04, 0x2f
        /*001a*/ 	.short	(.L_5 - .L_4)
	.align		4
.L_4:
        /*001c*/ 	.word	index@(_Z14increment_syncPi)
        /*0020*/ 	.word	0x00000008


	//----- nvinfo : EIATTR_FRAME_SIZE
	.align		4
.L_5:
        /*0024*/ 	.byte	0x04, 0x11
        /*0026*/ 	.short	(.L_7 - .L_6)
	.align		4
.L_6:
        /*0028*/ 	.word	index@(_Z14increment_syncPi)
        /*002c*/ 	.word	0x00000000


	//----- nvinfo : EIATTR_REGCOUNT
	.align		4
.L_7:
        /*0030*/ 	.byte	0x04, 0x2f
        /*0032*/ 	.short	(.L_9 - .L_8)
	.align		4
.L_8:
        /*0034*/ 	.word	index@(_Z16increment_atomicPi)
        /*0038*/ 	.word	0x0000000a


	//----- nvinfo : EIATTR_FRAME_SIZE
	.align		4
.L_9:
        /*003c*/ 	.byte	0x04, 0x11
        /*003e*/ 	.short	(.L_11 - .L_10)
	.align		4
.L_10:
        /*0040*/ 	.word	index@(_Z16increment_atomicPi)
        /*0044*/ 	.word	0x00000000


	//----- nvinfo : EIATTR_MIN_STACK_SIZE
	.align		4
.L_11:
        /*0048*/ 	.byte	0x04, 0x12
        /*004a*/ 	.short	(.L_13 - .L_12)
	.align		4
.L_12:
        /*004c*/ 	.word	index@(_Z16increment_atomicPi)
        /*0050*/ 	.word	0x00000000


	//----- nvinfo : EIATTR_MIN_STACK_SIZE
	.align		4
.L_13:
        /*0054*/ 	.byte	0x04, 0x12
        /*0056*/ 	.short	(.L_15 - .L_14)
	.align		4
.L_14:
        /*0058*/ 	.word	index@(_Z14increment_syncPi)
        /*005c*/ 	.word	0x00000000


	//----- nvinfo : EIATTR_MIN_STACK_SIZE
	.align		4
.L_15:
        /*0060*/ 	.byte	0x04, 0x12
        /*0062*/ 	.short	(.L_17 - .L_16)
	.align		4
.L_16:
        /*0064*/ 	.word	index@(_Z15increment_naivePi)
        /*0068*/ 	.word	0x00000000
.L_17:


//--------------------- .nv.compat                --------------------------
	.section	.nv.compat,"",@"SHT_CUDA_COMPAT_INFO"
	.align	4
        /*0000*/ 	.byte	0x02, 0x09, 0x00, 0x00, 0x02, 0x02, 0x01, 0x00, 0x02, 0x05, 0x05, 0x00, 0x03, 0x07, 0x01, 0x01
        /*0010*/ 	.byte	0x02, 0x03, 0x00, 0x00, 0x02, 0x06, 0x01, 0x00, 0x04, 0x0b, 0x08, 0x00, 0x09, 0x00, 0x00, 0x00
        /*0020*/ 	.byte	0x00, 0x00, 0x00, 0x00


//--------------------- .nv.info._Z16increment_atomicPi --------------------------
	.section	.nv.info._Z16increment_atomicPi,"",@"SHT_CUDA_INFO"
	.sectionflags	@""
	.align	4


	//----- nvinfo : EIATTR_CUDA_API_VERSION
	.align		4
        /*0000*/ 	.byte	0x04, 0x37
        /*0002*/ 	.short	(.L_19 - .L_18)
.L_18:
        /*0004*/ 	.word	0x00000082


	//----- nvinfo : EIATTR_KPARAM_INFO
	.align		4
.L_19:
        /*0008*/ 	.byte	0x04, 0x17
        /*000a*/ 	.short	(.L_21 - .L_20)
.L_20:
        /*000c*/ 	.word	0x00000000
        /*0010*/ 	.short	0x0000
        /*0012*/ 	.short	0x0000
        /*0014*/ 	.byte	0x00, 0xf5, 0x21, 0x00


	//----- nvinfo : EIATTR_SPARSE_MMA_MASK
	.align		4
.L_21:
        /*0018*/ 	.byte	0x03, 0x50
        /*001a*/ 	.short	0x0000


	//----- nvinfo : EIATTR_MAXREG_COUNT
	.align		4
        /*001c*/ 	.byte	0x03, 0x1b
        /*001e*/ 	.short	0x00ff


	//----- nvinfo : EIATTR_MERCURY_ISA_VERSION
	.align		4
        /*0020*/ 	.byte	0x03, 0x5f
        /*0022*/ 	.short	0x0101


	//----- nvinfo : EIATTR_VRC_CTA_INIT_COUNT
	.align		4
        /*0024*/ 	.byte	0x02, 0x4a
	.zero		1
	.zero		1


	//----- nvinfo : EIATTR_EXIT_INSTR_OFFSETS
	.align		4
        /*0028*/ 	.byte	0x04, 0x1c
        /*002a*/ 	.short	(.L_23 - .L_22)


	//   ....[0]....
.L_22:
        /*002c*/ 	.word	0x000000e0


	//----- nvinfo : EIATTR_CBANK_PARAM_SIZE
	.align		4
.L_23:
        /*0030*/ 	.byte	0x03, 0x19
        /*0032*/ 	.short	0x0008


	//----- nvinfo : EIATTR_PARAM_CBANK
	.align		4
        /*0034*/ 	.byte	0x04, 0x0a
        /*0036*/ 	.short	(.L_25 - .L_24)
	.align		4
.L_24:
        /*0038*/ 	.word	index@(.nv.constant0._Z16increment_atomicPi)
        /*003c*/ 	.short	0x0380
        /*003e*/ 	.short	0x0008


	//----- nvinfo : EIATTR_SW_WAR
	.align		4
.L_25:
        /*0040*/ 	.byte	0x04, 0x36
        /*0042*/ 	.short	(.L_27 - .L_26)
.L_26:
        /*0044*/ 	.word	0x00000008
.L_27:


//--------------------- .nv.info._Z14increment_syncPi --------------------------
	.section	.nv.info._Z14increment_syncPi,"",@"SHT_CUDA_INFO"
	.sectionflags	@""
	.align	4


	//----- nvinfo : EIATTR_CUDA_API_VERSION
	.align		4
        /*0000*/ 	.byte	0x04, 0x37
        /*0002*/ 	.short	(.L_29 - .L_28)
.L_28:
        /*0004*/ 	.word	0x00000082


	//----- nvinfo : EIATTR_KPARAM_INFO
	.align		4
.L_29:
        /*0008*/ 	.byte	0x04, 0x17
        /*000a*/ 	.short	(.L_31 - .L_30)
.L_30:
        /*000c*/ 	.word	0x00000000
        /*0010*/ 	.short	0x0000
        /*0012*/ 	.short	0x0000
        /*0014*/ 	.byte	0x00, 0xf5, 0x21, 0x00


	//----- nvinfo : EIATTR_SPARSE_MMA_MASK
	.align		4
.L_31:
        /*0018*/ 	.byte	0x03, 0x50
        /*001a*/ 	.short	0x0000


	//----- nvinfo : EIATTR_MAXREG_COUNT
	.align		4
        /*001c*/ 	.byte	0x03, 0x1b
        /*001e*/ 	.short	0x00ff


	//----- nvinfo : EIATTR_NUM_BARRIERS
	.align		4
        /*0020*/ 	.byte	0x02, 0x4c
        /*0022*/ 	.byte	0x01
	.zero		1


	//----- nvinfo : EIATTR_MERCURY_ISA_VERSION
	.align		4
        /*0024*/ 	.byte	0x03, 0x5f
        /*0026*/ 	.short	0x0101


	//----- nvinfo : EIATTR_VRC_CTA_INIT_COUNT
	.align		4
        /*0028*/ 	.byte	0x02, 0x4a
	.zero		1
	.zero		1


	//----- nvinfo : EIATTR_EXIT_INSTR_OFFSETS
	.align		4
        /*002c*/ 	.byte	0x04, 0x1c
        /*002e*/ 	.short	(.L_33 - .L_32)


	//   ....[0]....
.L_32:
        /*0030*/ 	.word	0x00000110


	//----- nvinfo : EIATTR_CBANK_PARAM_SIZE
	.align		4
.L_33:
        /*0034*/ 	.byte	0x03, 0x19
        /*0036*/ 	.short	0x0008


	//----- nvinfo : EIATTR_PARAM_CBANK
	.align		4
        /*0038*/ 	.byte	0x04, 0x0a
        /*003a*/ 	.short	(.L_35 - .L_34)
	.align		4
.L_34:
        /*003c*/ 	.word	index@(.nv.constant0._Z14increment_syncPi)
        /*0040*/ 	.short	0x0380
        /*0042*/ 	.short	0x0008


	//----- nvinfo : EIATTR_SW_WAR
	.align		4
.L_35:
        /*0044*/ 	.byte	0x04, 0x36
        /*0046*/ 	.short	(.L_37 - .L_36)
.L_36:
        /*0048*/ 	.word	0x00000008
.L_37:


//--------------------- .nv.info._Z15increment_naivePi --------------------------
	.section	.nv.info._Z15increment_naivePi,"",@"SHT_CUDA_INFO"
	.sectionflags	@""
	.align	4


	//----- nvinfo : EIATTR_CUDA_API_VERSION
	.align		4
        /*0000*/ 	.byte	0x04, 0x37
        /*0002*/ 	.short	(.L_39 - .L_38)
.L_38:
        /*0004*/ 	.word	0x00000082


	//----- nvinfo : EIATTR_KPARAM_INFO
	.align		4
.L_39:
        /*0008*/ 	.byte	0x04, 0x17
        /*000a*/ 	.short	(.L_41 - .L_40)
.L_40:
        /*000c*/ 	.word	0x00000000
        /*0010*/ 	.short	0x0000
        /*0012*/ 	.short	0x0000
        /*0014*/ 	.byte	0x00, 0xf5, 0x21, 0x00


	//----- nvinfo : EIATTR_SPARSE_MMA_MASK
	.align		4
.L_41:
        /*0018*/ 	.byte	0x03, 0x50
        /*001a*/ 	.short	0x0000


	//----- nvinfo : EIATTR_MAXREG_COUNT
	.align		4
        /*001c*/ 	.byte	0x03, 0x1b
        /*001e*/ 	.short	0x00ff


	//----- nvinfo : EIATTR_MERCURY_ISA_VERSION
	.align		4
        /*0020*/ 	.byte	0x03, 0x5f
        /*0022*/ 	.short	0x0101


	//----- nvinfo : EIATTR_VRC_CTA_INIT_COUNT
	.align		4
        /*0024*/ 	.byte	0x02, 0x4a
	.zero		1
	.zero		1


	//----- nvinfo : EIATTR_EXIT_INSTR_OFFSETS
	.align		4
        /*0028*/ 	.byte	0x04, 0x1c
        /*002a*/ 	.short	(.L_43 - .L_42)


	//   ....[0]....
.L_42:
        /*002c*/ 	.word	0x000000f0


	//----- nvinfo : EIATTR_CBANK_PARAM_SIZE
	.align		4
.L_43:
        /*0030*/ 	.byte	0x03, 0x19
        /*0032*/ 	.short	0x0008


	//----- nvinfo : EIATTR_PARAM_CBANK
	.align		4
        /*0034*/ 	.byte	0x04, 0x0a
        /*0036*/ 	.short	(.L_45 - .L_44)
	.align		4
.L_44:
        /*0038*/ 	.word	index@(.nv.constant0._Z15increment_naivePi)
        /*003c*/ 	.short	0x0380
        /*003e*/ 	.short	0x0008


	//----- nvinfo : EIATTR_SW_WAR
	.align		4
.L_45:
        /*0040*/ 	.byte	0x04, 0x36
        /*0042*/ 	.short	(.L_47 - .L_46)
.L_46:
        /*0044*/ 	.word	0x00000008
.L_47:


//--------------------- .nv.callgraph             --------------------------
	.section	.nv.callgraph,"",@"SHT_CUDA_CALLGRAPH"
	.align	4
	.sectionentsize	8
	.align		4
        /*0000*/ 	.word	0x00000000
	.align		4
        /*0004*/ 	.word	0xffffffff
	.align		4
        /*0008*/ 	.word	0x00000000
	.align		4
        /*000c*/ 	.word	0xfffffffe
	.align		4
        /*0010*/ 	.word	0x00000000
	.align		4
        /*0014*/ 	.word	0xfffffffd
	.align		4
        /*0018*/ 	.word	0x00000000
	.align		4
        /*001c*/ 	.word	0xfffffffc


//--------------------- .text._Z16increment_atomicPi --------------------------
	.section	.text._Z16increment_atomicPi,"ax",@progbits
	.align	128
        .global         _Z16increment_atomicPi
        .type           _Z16increment_atomicPi,@function
        .size           _Z16increment_atomicPi,(.L_x_3 - _Z16increment_atomicPi)
        .other          _Z16increment_atomicPi,@"STO_CUDA_ENTRY STV_DEFAULT"
_Z16increment_atomicPi:
.text._Z16increment_atomicPi:
[----:B------:R-:W-:Y:S01]  /*0000*/  LDC R1, c[0x0][0x37c] ;  /* 0x0000df00ff017b82 */ /* 0x000fe20000000800 */
[----:B------:R-:W0:Y:S07]  /*0010*/  S2R R5, SR_TID.X ;  /* 0x0000000000057919 */ /* 0x000e2e0000002100 */
[----:B------:R-:W0:Y:S01]  /*0020*/  S2UR UR4, SR_CTAID.X ;  /* 0x00000000000479c3 */ /* 0x000e220000002500 */
[----:B------:R-:W-:-:S07]  /*0030*/  HFMA2 R7, -RZ, RZ, 0, 5.9604644775390625e-08 ;  /* 0x00000001ff077431 */ /* 0x000fce00000001ff */
[----:B------:R-:W0:Y:S08]  /*0040*/  LDC R0, c[0x0][0x360] ;  /* 0x0000d800ff007b82 */ /* 0x000e300000000800 */
[----:B------:R-:W1:Y:S01]  /*0050*/  LDC.64 R2, c[0x0][0x380] ;  /* 0x0000e000ff027b82 */ /* 0x000e620000000a00 */
[----:B0-----:R-:W-:Y:S01]  /*0060*/  IMAD R0, R0, UR4, R5 ;  /* 0x0000000400007c24 */ /* 0x001fe2000f8e0205 */
[----:B------:R-:W0:Y:S03]  /*0070*/  LDCU.64 UR4, c[0x0][0x358] ;  /* 0x00006b00ff0477ac */ /* 0x000e260008000a00 */
[----:B------:R-:W-:-:S05]  /*0080*/  IMAD.HI R4, R0, 0x66666667, RZ ;  /* 0x6666666700047827 */ /* 0x000fca00078e02ff */
[----:B------:R-:W-:-:S04]  /*0090*/  SHF.R.U32.HI R5, RZ, 0x1f, R4 ;  /* 0x0000001fff057819 */ /* 0x000fc80000011604 */
[----:B------:R-:W-:-:S05]  /*00a0*/  LEA.HI.SX32 R5, R4, R5, 0x1e ;  /* 0x0000000504057211 */ /* 0x000fca00078ff2ff */
[----:B------:R-:W-:-:S04]  /*00b0*/  IMAD R5, R5, -0xa, R0 ;  /* 0xfffffff605057824 */ /* 0x000fc800078e0200 */
[----:B-1----:R-:W-:-:S05]  /*00c0*/  IMAD.WIDE R2, R5, 0x4, R2 ;  /* 0x0000000405027825 */ /* 0x002fca00078e0202 */
[----:B0-----:R-:W-:Y:S01]  /*00d0*/  REDG.E.ADD.STRONG.GPU desc[UR4][R2.64], R7 ;  /* 0x000000070200798e */ /* 0x001fe2000c12e104 */
[----:B------:R-:W-:Y:S05]  /*00e0*/  EXIT ;  /* 0x000000000000794d */ /* 0x000fea0003800000 */
.L_x_0:
[----:B------:R-:W-:-:S00]  /*00f0*/  BRA `(.L_x_0) ;  /* 0xfffffffc00fc7947 */ /* 0x000fc0000383ffff */
[----:B------:R-:W-:-:S00]  /*0100*/  NOP ;  /* 0x0000000000007918 */ /* 0x000fc00000000000 */
[----:B------:R-:W-:-:S00]  /*0110*/  NOP ;  /* 0x0000000000007918 */ /* 0x000fc00000000000 */
[----:B------:R-:W-:-:S00]  /*0120*/  NOP ;  /* 0x0000000000007918 */ /* 0x000fc00000000000 */
[----:B------:R-:W-:-:S00]  /*0130*/  NOP ;  /* 0x0000000000007918 */ /* 0x000fc00000000000 */
[----:B------:R-:W-:-:S00]  /*0140*/  NOP ;  /* 0x0000000000007918 */ /* 0x000fc00000000000 */
[----:B------:R-:W-:-:S00]  /*0150*/  NOP ;  /* 0x0000000000007918 */ /* 0x000fc00000000000 */
[----:B------:R-:W-:-:S00]  /*0160*/  NOP ;  /* 0x0000000000007918 */ /* 0x000fc00000000000 */
[----:B------:R-:W-:-:S00]  /*0170*/  NOP ;  /* 0x0000000000007918 */ /* 0x000fc00000000000 */
.L_x_3:


//--------------------- .text._Z14increment_syncPi --------------------------
	.section	.text._Z14increment_syncPi,"ax",@progbits
	.align	128
        .global         _Z14increment_syncPi
        .type           _Z14increment_syncPi,@function
        .size           _Z14increment_syncPi,(.L_x_4 - _Z14increment_syncPi)
        .other          _Z14increment_syncPi,@"STO_CUDA_ENTRY STV_DEFAULT"
_Z14increment_syncPi:
.text._Z14increment_syncPi:
[----:B------:R-:W-:Y:S01]  /*0000*/  LDC R1, c[0x0][0x37c] ;  /* 0x0000df00ff017b82 */ /* 0x000fe20000000800 */
[----:B------:R-:W0:Y:S07]  /*0010*/  S2R R5, SR_TID.X ;  /* 0x0000000000057919 */ /* 0x000e2e0000002100 */
[----:B------:R-:W0:Y:S08]  /*0020*/  S2UR UR4, SR_CTAID.X ;  /* 0x00000000000479c3 */ /* 0x000e300000002500 */
        /* <DEDUP_REMOVED lines=9> */
[----:B0-----:R-:W2:Y:S01]  /*00c0*/  LDG.E R0, desc[UR4][R2.64] ;  /* 0x0000000402007981 */ /* 0x001ea2000c1e1900 */
[----:B------:R-:W-:Y:S01]  /*00d0*/  BAR.SYNC.DEFER_BLOCKING 0x0 ;  /* 0x0000000000007b1d */ /* 0x000fe20000010000 */
[----:B--2---:R-:W-:-:S05]  /*00e0*/  IADD3 R5, PT, PT, R0, 0x1, RZ ;  /* 0x0000000100057810 */ /* 0x004fca0007ffe0ff */
[----:B------:R-:W-:Y:S02]  /*00f0*/  STG.E desc[UR4][R2.64], R5 ;  /* 0x0000000502007986 */ /* 0x000fe4000c101904 */
[----:B------:R-:W-:Y:S06]  /*0100*/  BAR.SYNC.DEFER_BLOCKING 0x0 ;  /* 0x0000000000007b1d */ /* 0x000fec0000010000 */
[----:B------:R-:W-:Y:S05]  /*0110*/  EXIT ;  /* 0x000000000000794d */ /* 0x000fea0003800000 */
.L_x_1:
        /* <DEDUP_REMOVED lines=14> */
.L_x_4:


//--------------------- .text._Z15increment_naivePi --------------------------
	.section	.text._Z15increment_naivePi,"ax",@progbits
	.align	128
        .global         _Z15increment_naivePi
        .type           _Z15increment_naivePi,@function
        .size           _Z15increment_naivePi,(.L_x_5 - _Z15increment_naivePi)
        .other          _Z15increment_naivePi,@"STO_CUDA_ENTRY STV_DEFAULT"
_Z15increment_naivePi:
.text._Z15increment_naivePi:
        /* <DEDUP_REMOVED lines=12> */
[----:B0-----:R-:W2:Y:S02]  /*00c0*/  LDG.E R0, desc[UR4][R2.64] ;  /* 0x0000000402007981 */ /* 0x001ea4000c1e1900 */
[----:B--2---:R-:W-:-:S05]  /*00d0*/  IADD3 R5, PT, PT, R0, 0x1, RZ ;  /* 0x0000000100057810 */ /* 0x004fca0007ffe0ff */
[----:B------:R-:W-:Y:S01]  /*00e0*/  STG.E desc[UR4][R2.64], R5 ;  /* 0x0000000502007986 */ /* 0x000fe2000c101904 */
[----:B------:R-:W-:Y:S05]  /*00f0*/  EXIT ;  /* 0x000000000000794d */ /* 0x000fea0003800000 */
.L_x_2:
        /* <DEDUP_REMOVED lines=16> */
.L_x_5:


//--------------------- .nv.shared.reserved.0     --------------------------
	.section	.nv.shared.reserved.0,"aw",@nobits
	.weak		__nv_reservedSMEM_offset_0_alias
	.size		__nv_reservedSMEM_offset_0_alias, 0, 64
	.other		__nv_reservedSMEM_offset_0_alias,@"STO_CUDA_RESERVED_SHARED STV_DEFAULT"
__nv_reservedSMEM_offset_0_alias:
	.zero		0
	.zero		64


//--------------------- .nv.constant0._Z16increment_atomicPi --------------------------
	.section	.nv.constant0._Z16increment_atomicPi,"a",@progbits
	.sectionflags	@""
	.align	4
.nv.constant0._Z16increment_atomicPi:
	.zero		904


//--------------------- .nv.constant0._Z14increment_syncPi --------------------------
	.section	.nv.constant0._Z14increment_syncPi,"a",@progbits
	.sectionflags	@""
	.align	4
.nv.constant0._Z14increment_syncPi:
	.zero		904


//--------------------- .nv.constant0._Z15increment_naivePi --------------------------
	.section	.nv.constant0._Z15increment_naivePi,"a",@progbits
	.sectionflags	@""
	.align	4
.nv.constant0._Z15increment_naivePi:
	.zero		904


//--------------------- SYMBOLS --------------------------

	.type		.nv.reservedSmem.offset0,@object
	.size		.nv.reservedSmem.offset0,0x4
